	.headerflags	@"EF_CUDA_TEXMODE_UNIFIED EF_CUDA_64BIT_ADDRESS EF_CUDA_ACCELERATORS EF_CUDA_SM90 EF_CUDA_VIRTUAL_SM(EF_CUDA_SM90)"
	.elftype	@"ET_EXEC"


//--------------------- .nv.info                  --------------------------
	.section	.nv.info,"",@"SHT_CUDA_INFO"
	.align	4


	//----- nvinfo : EIATTR_REGCOUNT
	.align		4
        /*0000*/ 	.byte	0x04, 0x2f
        /*0002*/ 	.short	(.L_1 - .L_0)
	.align		4
.L_0:
        /*0004*/ 	.word	index@(triton_poi_fused_add_41)
        /*0008*/ 	.word	0x0000001e


	//----- nvinfo : EIATTR_MIN_STACK_SIZE
	.align		4
.L_1:
        /*000c*/ 	.byte	0x04, 0x12
        /*000e*/ 	.short	(.L_3 - .L_2)
	.align		4
.L_2:
        /*0010*/ 	.word	index@(triton_poi_fused_add_41)
        /*0014*/ 	.word	0x00000000


	//----- nvinfo : EIATTR_FRAME_SIZE
	.align		4
.L_3:
        /*0018*/ 	.byte	0x04, 0x11
        /*001a*/ 	.short	(.L_5 - .L_4)
	.align		4
.L_4:
        /*001c*/ 	.word	index@(triton_poi_fused_add_41)
        /*0020*/ 	.word	0x00000000


	//----- nvinfo : EIATTR_MIN_STACK_SIZE
	.align		4
.L_5:
        /*0024*/ 	.byte	0x04, 0x12
        /*0026*/ 	.short	(.L_7 - .L_6)
	.align		4
.L_6:
        /*0028*/ 	.word	index@(triton_poi_fused_add_41)
        /*002c*/ 	.word	0x00000000
.L_7:


//--------------------- .nv.info.triton_poi_fused_add_41 --------------------------
	.section	.nv.info.triton_poi_fused_add_41,"",@"SHT_CUDA_INFO"
	.sectionflags	@""
	.align	4


	//----- nvinfo : EIATTR_CUDA_API_VERSION
	.align		4
        /*0000*/ 	.byte	0x04, 0x37
        /*0002*/ 	.short	(.L_9 - .L_8)
.L_8:
        /*0004*/ 	.word	0x0000007c


	//----- nvinfo : EIATTR_KPARAM_INFO
	.align		4
.L_9:
        /*0008*/ 	.byte	0x04, 0x17
        /*000a*/ 	.short	(.L_11 - .L_10)
.L_10:
        /*000c*/ 	.word	0x00000000
        /*0010*/ 	.short	0x0005
        /*0012*/ 	.short	0x0028
        /*0014*/ 	.byte	0x00, 0xf0, 0x11, 0x00


	//----- nvinfo : EIATTR_KPARAM_INFO
	.align		4
.L_11:
        /*0018*/ 	.byte	0x04, 0x17
        /*001a*/ 	.short	(.L_13 - .L_12)
.L_12:
        /*001c*/ 	.word	0x00000000
        /*0020*/ 	.short	0x0004
        /*0022*/ 	.short	0x0020
        /*0024*/ 	.byte	0x00, 0xf4, 0x21, 0x00


	//----- nvinfo : EIATTR_KPARAM_INFO
	.align		4
.L_13:
        /*0028*/ 	.byte	0x04, 0x17
        /*002a*/ 	.short	(.L_15 - .L_14)
.L_14:
        /*002c*/ 	.word	0x00000000
        /*0030*/ 	.short	0x0003
        /*0032*/ 	.short	0x0018
        /*0034*/ 	.byte	0x00, 0xf4, 0x21, 0x00


	//----- nvinfo : EIATTR_KPARAM_INFO
	.align		4
.L_15:
        /*0038*/ 	.byte	0x04, 0x17
        /*003a*/ 	.short	(.L_17 - .L_16)
.L_16:
        /*003c*/ 	.word	0x00000000
        /*0040*/ 	.short	0x0002
        /*0042*/ 	.short	0x0010
        /*0044*/ 	.byte	0x00, 0xf4, 0x21, 0x00


	//----- nvinfo : EIATTR_KPARAM_INFO
	.align		4
.L_17:
        /*0048*/ 	.byte	0x04, 0x17
        /*004a*/ 	.short	(.L_19 - .L_18)
.L_18:
        /*004c*/ 	.word	0x00000000
        /*0050*/ 	.short	0x0001
        /*0052*/ 	.short	0x0008
        /*0054*/ 	.byte	0x00, 0xf4, 0x21, 0x00


	//----- nvinfo : EIATTR_KPARAM_INFO
	.align		4
.L_19:
        /*0058*/ 	.byte	0x04, 0x17
        /*005a*/ 	.short	(.L_21 - .L_20)
.L_20:
        /*005c*/ 	.word	0x00000000
        /*0060*/ 	.short	0x0000
        /*0062*/ 	.short	0x0000
        /*0064*/ 	.byte	0x00, 0xf4, 0x21, 0x00


	//----- nvinfo : EIATTR_SPARSE_MMA_MASK
	.align		4
.L_21:
        /*0068*/ 	.byte	0x03, 0x50
        /*006a*/ 	.short	0x0000


	//----- nvinfo : EIATTR_MAXREG_COUNT
	.align		4
        /*006c*/ 	.byte	0x03, 0x1b
        /*006e*/ 	.short	0x00ff


	//----- nvinfo : EIATTR_EXIT_INSTR_OFFSETS
	.align		4
        /*0070*/ 	.byte	0x04, 0x1c
        /*0072*/ 	.short	(.L_23 - .L_22)


	//   ....[0]....
.L_22:
        /*0074*/ 	.word	0x00000270


	//----- nvinfo : EIATTR_REQNTID
	.align		4
.L_23:
        /*0078*/ 	.byte	0x04, 0x10
        /*007a*/ 	.short	(.L_25 - .L_24)
.L_24:
        /*007c*/ 	.word	0x00000080
        /*0080*/ 	.word	0x00000001
        /*0084*/ 	.word	0x00000001


	//----- nvinfo : EIATTR_CBANK_PARAM_SIZE
	.align		4
.L_25:
        /*0088*/ 	.byte	0x03, 0x19
        /*008a*/ 	.short	0x002c


	//----- nvinfo : EIATTR_PARAM_CBANK
	.align		4
        /*008c*/ 	.byte	0x04, 0x0a
        /*008e*/ 	.short	(.L_27 - .L_26)
	.align		4
.L_26:
        /*0090*/ 	.word	index@(.nv.constant0.triton_poi_fused_add_41)
        /*0094*/ 	.short	0x0210
        /*0096*/ 	.short	0x002c


	//----- nvinfo : EIATTR_SW_WAR
	.align		4
.L_27:
        /*0098*/ 	.byte	0x04, 0x36
        /*009a*/ 	.short	(.L_29 - .L_28)
.L_28:
        /*009c*/ 	.word	0x00000008
.L_29:


//--------------------- .nv.callgraph             --------------------------
	.section	.nv.callgraph,"",@"SHT_CUDA_CALLGRAPH"
	.align	4
	.sectionentsize	8
	.align		4
        /*0000*/ 	.word	0x00000000
	.align		4
        /*0004*/ 	.word	0xffffffff
	.align		4
        /*0008*/ 	.word	0x00000000
	.align		4
        /*000c*/ 	.word	0xfffffffe
	.align		4
        /*0010*/ 	.word	0x00000000
	.align		4
        /*0014*/ 	.word	0xfffffffd
	.align		4
        /*0018*/ 	.word	0x00000000
	.align		4
        /*001c*/ 	.word	0xfffffffc


//--------------------- .text.triton_poi_fused_add_41 --------------------------
	.section	.text.triton_poi_fused_add_41,"ax",@progbits
	.align	128
        .global         triton_poi_fused_add_41
        .type           triton_poi_fused_add_41,@function
        .size           triton_poi_fused_add_41,(.L_x_1 - triton_poi_fused_add_41)
        .other          triton_poi_fused_add_41,@"STO_CUDA_ENTRY STV_DEFAULT"
triton_poi_fused_add_41:
.text.triton_poi_fused_add_41:
[----:B------:R-:W-:Y:S01]  /*0000*/  LDC R1, c[0x0][0x28] ;  /* 0x00000a00ff017b82 */ /* 0x000fe20000000800 */
[----:B------:R-:W1:Y:S07]  /*0010*/  S2R R0, SR_TID.X ;  /* 0x0000000000007919 */ /* 0x000e6e0000002100 */
[----:B------:R-:W2:Y:S01]  /*0020*/  LDC.64 R4, c[0x0][0x228] ;  /* 0x00008a00ff047b82 */ /* 0x000ea20000000a00 */
[----:B------:R-:W-:Y:S01]  /*0030*/  ULDC.64 UR4, c[0x0][0x208] ;  /* 0x0000820000047ab9 */ /* 0x000fe20000000a00 */
[----:B------:R-:W3:Y:S06]  /*0040*/  S2R R17, SR_CTAID.X ;  /* 0x0000000000117919 */ /* 0x000eec0000002500 */
[----:B------:R-:W4:Y:S08]  /*0050*/  LDC.64 R8, c[0x0][0x230] ;  /* 0x00008c00ff087b82 */ /* 0x000f300000000a00 */
[----:B------:R-:W5:Y:S08]  /*0060*/  LDC.64 R14, c[0x0][0x220] ;  /* 0x00008800ff0e7b82 */ /* 0x000f700000000a00 */
[----:B------:R-:W5:Y:S01]  /*0070*/  LDC.64 R12, c[0x0][0x218] ;  /* 0x00008600ff0c7b82 */ /* 0x000f620000000a00 */
[----:B-1----:R-:W-:-:S07]  /*0080*/  SHF.L.U32 R0, R0, 0x2, RZ ;  /* 0x0000000200007819 */ /* 0x002fce00000006ff */
[----:B------:R-:W1:Y:S01]  /*0090*/  LDC.64 R2, c[0x0][0x210] ;  /* 0x00008400ff027b82 */ /* 0x000e620000000a00 */
[----:B------:R-:W-:-:S04]  /*00a0*/  LOP3.LUT R0, R0, 0x1fc, RZ, 0xc0, !PT ;  /* 0x000001fc00007812 */ /* 0x000fc800078ec0ff */
[----:B---3--:R-:W-:-:S05]  /*00b0*/  LEA R17, R17, R0, 0x9 ;  /* 0x0000000011117211 */ /* 0x008fca00078e48ff */
[----:B--2---:R-:W-:-:S04]  /*00c0*/  IMAD.WIDE R4, R17, 0x4, R4 ;  /* 0x0000000411047825 */ /* 0x004fc800078e0204 */
[C---:B----4-:R-:W-:Y:S02]  /*00d0*/  IMAD.WIDE R8, R17.reuse, 0x4, R8 ;  /* 0x0000000411087825 */ /* 0x050fe400078e0208 */
[----:B------:R-:W2:Y:S02]  /*00e0*/  LDG.E.128 R4, desc[UR4][R4.64] ;  /* 0x0000000404047981 */ /* 0x000ea4000c1e1d00 */
[C---:B-----5:R-:W-:Y:S02]  /*00f0*/  IMAD.WIDE R14, R17.reuse, 0x4, R14 ;  /* 0x00000004110e7825 */ /* 0x060fe400078e020e */
[----:B------:R-:W2:Y:S02]  /*0100*/  LDG.E.128 R8, desc[UR4][R8.64] ;  /* 0x0000000408087981 */ /* 0x000ea4000c1e1d00 */
[C---:B0-----:R-:W-:Y:S02]  /*0110*/  IMAD.WIDE R20, R17.reuse, 0x4, R12 ;  /* 0x0000000411147825 */ /* 0x041fe400078e020c */
[----:B------:R-:W3:Y:S02]  /*0120*/  LDG.E.128 R12, desc[UR4][R14.64] ;  /* 0x000000040e0c7981 */ /* 0x000ee4000c1e1d00 */
[----:B-1----:R-:W-:-:S02]  /*0130*/  IMAD.WIDE R2, R17, 0x4, R2 ;  /* 0x0000000411027825 */ /* 0x002fc400078e0202 */
[----:B------:R-:W4:Y:S04]  /*0140*/  LDG.E.128 R20, desc[UR4][R20.64] ;  /* 0x0000000414147981 */ /* 0x000f28000c1e1d00 */
[----:B------:R-:W5:Y:S01]  /*0150*/  LDG.E.128 R16, desc[UR4][R2.64] ;  /* 0x0000000402107981 */ /* 0x000f62000c1e1d00 */
[----:B--2---:R-:W-:Y:S01]  /*0160*/  FADD R27, R6, R10 ;  /* 0x0000000a061b7221 */ /* 0x004fe20000000000 */
[----:B------:R-:W-:Y:S01]  /*0170*/  FADD R25, R4, R8 ;  /* 0x0000000804197221 */ /* 0x000fe20000000000 */
[----:B------:R-:W-:Y:S01]  /*0180*/  FADD R0, R5, R9 ;  /* 0x0000000905007221 */ /* 0x000fe20000000000 */
[----:B------:R-:W-:Y:S01]  /*0190*/  FADD R6, R7, R11 ;  /* 0x0000000b07067221 */ /* 0x000fe20000000000 */
[----:B---3--:R-:W-:Y:S01]  /*01a0*/  FADD R27, R14, R27 ;  /* 0x0000001b0e1b7221 */ /* 0x008fe20000000000 */
[----:B------:R-:W-:Y:S01]  /*01b0*/  FADD R25, R12, R25 ;  /* 0x000000190c197221 */ /* 0x000fe20000000000 */
[----:B------:R-:W-:Y:S01]  /*01c0*/  FADD R0, R13, R0 ;  /* 0x000000000d007221 */ /* 0x000fe20000000000 */
[----:B------:R-:W-:Y:S01]  /*01d0*/  FADD R6, R15, R6 ;  /* 0x000000060f067221 */ /* 0x000fe20000000000 */
[----:B----4-:R-:W-:Y:S01]  /*01e0*/  FADD R27, R22, R27 ;  /* 0x0000001b161b7221 */ /* 0x010fe20000000000 */
[----:B------:R-:W-:Y:S01]  /*01f0*/  FADD R25, R20, R25 ;  /* 0x0000001914197221 */ /* 0x000fe20000000000 */
[----:B------:R-:W-:Y:S01]  /*0200*/  FADD R0, R21, R0 ;  /* 0x0000000015007221 */ /* 0x000fe20000000000 */
[----:B------:R-:W-:Y:S01]  /*0210*/  FADD R6, R23, R6 ;  /* 0x0000000617067221 */ /* 0x000fe20000000000 */
[----:B-----5:R-:W-:Y:S01]  /*0220*/  FADD R18, R18, R27 ;  /* 0x0000001b12127221 */ /* 0x020fe20000000000 */
[----:B------:R-:W-:Y:S01]  /*0230*/  FADD R16, R16, R25 ;  /* 0x0000001910107221 */ /* 0x000fe20000000000 */
[----:B------:R-:W-:Y:S01]  /*0240*/  FADD R17, R17, R0 ;  /* 0x0000000011117221 */ /* 0x000fe20000000000 */
[----:B------:R-:W-:-:S05]  /*0250*/  FADD R19, R19, R6 ;  /* 0x0000000613137221 */ /* 0x000fca0000000000 */
[----:B------:R-:W-:Y:S01]  /*0260*/  STG.E.128 desc[UR4][R2.64], R16 ;  /* 0x0000001002007986 */ /* 0x000fe2000c101d04 */
[----:B------:R-:W-:Y:S05]  /*0270*/  EXIT ;  /* 0x000000000000794d */ /* 0x000fea0003800000 */
.L_x_0:
[----:B------:R-:W-:-:S00]  /*0280*/  BRA `(.L_x_0) ;  /* 0xfffffffc00fc7947 */ /* 0x000fc0000383ffff */
[----:B------:R-:W-:-:S00]  /*0290*/  NOP ;  /* 0x0000000000007918 */ /* 0x000fc00000000000 */
        /* <DEDUP_REMOVED lines=14> */
.L_x_1:


//--------------------- .nv.constant0.triton_poi_fused_add_41 --------------------------
	.section	.nv.constant0.triton_poi_fused_add_41,"a",@progbits
	.sectionflags	@""
	.align	4
.nv.constant0.triton_poi_fused_add_41:
	.zero		572
